//
// Generated by NVIDIA NVVM Compiler
//
// Compiler Build ID: CL-36424714
// Cuda compilation tools, release 13.0, V13.0.88
// Based on NVVM 20.0.0
//

.version 9.0
.target sm_100
.address_size 64

	// .globl	_Z6kernelPi
.extern .func  (.param .b32 func_retval0) vprintf
(
	.param .b64 vprintf_param_0,
	.param .b64 vprintf_param_1
)
;
.global .align 1 .b8 $str[6] = {102, 50, 40, 41, 10};
.global .align 1 .b8 $str$1[6] = {102, 49, 40, 41, 10};
.global .align 1 .b8 $str$2[10] = {107, 101, 114, 110, 101, 108, 40, 41, 10};
.global .align 1 .b8 $str$3[10] = {97, 91, 48, 93, 58, 32, 37, 100, 10};
.global .align 1 .b8 $str$4[10] = {97, 91, 49, 93, 58, 32, 37, 100, 10};

.visible .entry _Z6kernelPi(
	.param .u64 .ptr .align 1 _Z6kernelPi_param_0
)
{
	.local .align 8 .b8 	__local_depot0[8];
	.reg .b64 	%SP;
	.reg .b64 	%SPL;
	.reg .b32 	%r<13>;
	.reg .b64 	%rd<13>;

	mov.u64 	%SPL, __local_depot0;
	cvta.local.u64 	%SP, %SPL;
	add.u64 	%rd1, %SP, 0;
	add.u64 	%rd2, %SPL, 0;
	mov.u64 	%rd3, $str$2;
	cvta.global.u64 	%rd4, %rd3;
	{ // callseq 0, 0
	.param .b64 param0;
	st.param.b64 	[param0], %rd4;
	.param .b64 param1;
	st.param.b64 	[param1], 0;
	.param .b32 retval0;
	call.uni (retval0), 
	vprintf, 
	(
	param0, 
	param1
	);
	ld.param.b32 	%r1, [retval0];
	} // callseq 0
	mov.u64 	%rd5, $str$1;
	cvta.global.u64 	%rd6, %rd5;
	{ // callseq 1, 0
	.param .b64 param0;
	st.param.b64 	[param0], %rd6;
	.param .b64 param1;
	st.param.b64 	[param1], 0;
	.param .b32 retval0;
	call.uni (retval0), 
	vprintf, 
	(
	param0, 
	param1
	);
	ld.param.b32 	%r3, [retval0];
	} // callseq 1
	mov.u64 	%rd7, $str;
	cvta.global.u64 	%rd8, %rd7;
	{ // callseq 2, 0
	.param .b64 param0;
	st.param.b64 	[param0], %rd8;
	.param .b64 param1;
	st.param.b64 	[param1], 0;
	.param .b32 retval0;
	call.uni (retval0), 
	vprintf, 
	(
	param0, 
	param1
	);
	ld.param.b32 	%r5, [retval0];
	} // callseq 2
	mov.b32 	%r7, 12;
	st.local.u32 	[%rd2], %r7;
	mov.u64 	%rd9, $str$3;
	cvta.global.u64 	%rd10, %rd9;
	{ // callseq 3, 0
	.param .b64 param0;
	st.param.b64 	[param0], %rd10;
	.param .b64 param1;
	st.param.b64 	[param1], %rd1;
	.param .b32 retval0;
	call.uni (retval0), 
	vprintf, 
	(
	param0, 
	param1
	);
	ld.param.b32 	%r8, [retval0];
	} // callseq 3
	mov.b32 	%r10, 22;
	st.local.u32 	[%rd2], %r10;
	mov.u64 	%rd11, $str$4;
	cvta.global.u64 	%rd12, %rd11;
	{ // callseq 4, 0
	.param .b64 param0;
	st.param.b64 	[param0], %rd12;
	.param .b64 param1;
	st.param.b64 	[param1], %rd1;
	.param .b32 retval0;
	call.uni (retval0), 
	vprintf, 
	(
	param0, 
	param1
	);
	ld.param.b32 	%r11, [retval0];
	} // callseq 4
	ret;

}


// ===== COMPILED SASS (sm_100) =====

	.target	sm_100

	.elftype	@"ET_EXEC"


//--------------------- .note.nv.tkinfo           --------------------------
	.section	.note.nv.tkinfo,"",@"SHT_NOTE"
	.sectionflags	@"SHF_NOTE_NV_TKINFO"
	.tkinfo
        /*0018*/ 	.word	0x00000002
        /*0030*/ 	.string	""
        /*0030*/ 	.string	"ptxas"
        /*0030*/ 	.string	"Cuda compilation tools, release 13.0, V13.0.88"
        /*0030*/ 	.string	"Build cuda_13.0.r13.0/compiler.36424714_0"
        /*0030*/ 	.string	"-arch sm_100 -m 64 "



//--------------------- .note.nv.cuinfo           --------------------------
	.section	.note.nv.cuinfo,"",@"SHT_NOTE"
	.sectionflags	@"SHF_NOTE_NV_CUINFO"
        /*0018*/ 	.short	0x0002
        /*001a*/ 	.short	0x0064
        /*001c*/ 	.short	0x0082
	.zero		2


//--------------------- .nv.info                  --------------------------
	.section	.nv.info,"",@"SHT_CUDA_INFO"
	.align	4


	//----- nvinfo : EIATTR_REGCOUNT
	.align		4
        /*0000*/ 	.byte	0x04, 0x2f
        /*0002*/ 	.short	(.L_6 - .L_5)
	.align		4
.L_5:
        /*0004*/ 	.word	index@(_Z6kernelPi)
        /*0008*/ 	.word	0x00000018


	//----- nvinfo : EIATTR_FRAME_SIZE
	.align		4
.L_6:
        /*000c*/ 	.byte	0x04, 0x11
        /*000e*/ 	.short	(.L_8 - .L_7)
	.align		4
.L_7:
        /*0010*/ 	.word	index@(_Z6kernelPi)
        /*0014*/ 	.word	0x00000008


	//----- nvinfo : EIATTR_MIN_STACK_SIZE
	.align		4
.L_8:
        /*0018*/ 	.byte	0x04, 0x12
        /*001a*/ 	.short	(.L_10 - .L_9)
	.align		4
.L_9:
        /*001c*/ 	.word	index@(_Z6kernelPi)
        /*0020*/ 	.word	0x00000008
.L_10:


//--------------------- .nv.compat                --------------------------
	.section	.nv.compat,"",@"SHT_CUDA_COMPAT_INFO"
	.align	4
        /*0000*/ 	.byte	0x02, 0x09, 0x00, 0x00, 0x02, 0x02, 0x01, 0x00, 0x02, 0x05, 0x05, 0x00, 0x03, 0x07, 0x01, 0x01
        /*0010*/ 	.byte	0x02, 0x03, 0x00, 0x00, 0x02, 0x06, 0x01, 0x00, 0x04, 0x0b, 0x08, 0x00, 0x09, 0x00, 0x00, 0x00
        /*0020*/ 	.byte	0x00, 0x00, 0x00, 0x00


//--------------------- .nv.info._Z6kernelPi      --------------------------
	.section	.nv.info._Z6kernelPi,"",@"SHT_CUDA_INFO"
	.sectionflags	@""
	.align	4


	//----- nvinfo : EIATTR_CUDA_API_VERSION
	.align		4
        /*0000*/ 	.byte	0x04, 0x37
        /*0002*/ 	.short	(.L_12 - .L_11)
.L_11:
        /*0004*/ 	.word	0x00000082


	//----- nvinfo : EIATTR_KPARAM_INFO
	.align		4
.L_12:
        /*0008*/ 	.byte	0x04, 0x17
        /*000a*/ 	.short	(.L_14 - .L_13)
.L_13:
        /*000c*/ 	.word	0x00000000
        /*0010*/ 	.short	0x0000
        /*0012*/ 	.short	0x0000
        /*0014*/ 	.byte	0x00, 0xf5, 0x21, 0x00


	//----- nvinfo : EIATTR_SPARSE_MMA_MASK
	.align		4
.L_14:
        /*0018*/ 	.byte	0x03, 0x50
        /*001a*/ 	.short	0x0000


	//----- nvinfo : EIATTR_MAXREG_COUNT
	.align		4
        /*001c*/ 	.byte	0x03, 0x1b
        /*001e*/ 	.short	0x00ff


	//----- nvinfo : EIATTR_EXTERNS
	.align		4
        /*0020*/ 	.byte	0x04, 0x0f
        /*0022*/ 	.short	(.L_16 - .L_15)


	//   ....[0]....
	.align		4
.L_15:
        /*0024*/ 	.word	index@(vprintf)


	//----- nvinfo : EIATTR_MERCURY_ISA_VERSION
	.align		4
.L_16:
        /*0028*/ 	.byte	0x03, 0x5f
        /*002a*/ 	.short	0x0101


	//----- nvinfo : EIATTR_VRC_CTA_INIT_COUNT
	.align		4
        /*002c*/ 	.byte	0x02, 0x4a
	.zero		1
	.zero		1


	//----- nvinfo : EIATTR_SYSCALL_OFFSETS
	.align		4
        /*0030*/ 	.byte	0x04, 0x46
        /*0032*/ 	.short	(.L_18 - .L_17)


	//   ....[0]....
.L_17:
        /*0034*/ 	.word	0x000000d0


	//   ....[1]....
        /*0038*/ 	.word	0x00000140


	//   ....[2]....
        /*003c*/ 	.word	0x000001b0


	//   ....[3]....
        /*0040*/ 	.word	0x00000250


	//   ....[4]....
        /*0044*/ 	.word	0x000002f0


	//----- nvinfo : EIATTR_EXIT_INSTR_OFFSETS
	.align		4
.L_18:
        /*0048*/ 	.byte	0x04, 0x1c
        /*004a*/ 	.short	(.L_20 - .L_19)


	//   ....[0]....
.L_19:
        /*004c*/ 	.word	0x00000300


	//----- nvinfo : EIATTR_CBANK_PARAM_SIZE
	.align		4
.L_20:
        /*0050*/ 	.byte	0x03, 0x19
        /*0052*/ 	.short	0x0008


	//----- nvinfo : EIATTR_PARAM_CBANK
	.align		4
        /*0054*/ 	.byte	0x04, 0x0a
        /*0056*/ 	.short	(.L_22 - .L_21)
	.align		4
.L_21:
        /*0058*/ 	.word	index@(.nv.constant0._Z6kernelPi)
        /*005c*/ 	.short	0x0380
        /*005e*/ 	.short	0x0008


	//----- nvinfo : EIATTR_SW_WAR
	.align		4
.L_22:
        /*0060*/ 	.byte	0x04, 0x36
        /*0062*/ 	.short	(.L_24 - .L_23)
.L_23:
        /*0064*/ 	.word	0x00000008
.L_24:


//--------------------- .nv.callgraph             --------------------------
	.section	.nv.callgraph,"",@"SHT_CUDA_CALLGRAPH"
	.align	4
	.sectionentsize	8
	.align		4
        /*0000*/ 	.word	0x00000000
	.align		4
        /*0004*/ 	.word	0xffffffff
	.align		4
        /*0008*/ 	.word	index@(_Z6kernelPi)
	.align		4
        /*000c*/ 	.word	index@(vprintf)
	.align		4
        /*0010*/ 	.word	0x00000000
	.align		4
        /*0014*/ 	.word	0xfffffffe
	.align		4
        /*0018*/ 	.word	0x00000000
	.align		4
        /*001c*/ 	.word	0xfffffffd
	.align		4
        /*0020*/ 	.word	0x00000000
	.align		4
        /*0024*/ 	.word	0xfffffffc


//--------------------- .nv.constant4             --------------------------
	.section	.nv.constant4,"a",@progbits
	.align	8
	.align		8
.nv.constant4:
        /*0000*/ 	.dword	vprintf
	.align		8
        /*0008*/ 	.dword	$str
	.align		8
        /*0010*/ 	.dword	$str$1
	.align		8
        /*0018*/ 	.dword	$str$2
	.align		8
        /*0020*/ 	.dword	$str$3
	.align		8
        /*0028*/ 	.dword	$str$4


//--------------------- .text._Z6kernelPi         --------------------------
	.section	.text._Z6kernelPi,"ax",@progbits
	.align	128
        .global         _Z6kernelPi
        .type           _Z6kernelPi,@function
        .size           _Z6kernelPi,(.L_x_6 - _Z6kernelPi)
        .other          _Z6kernelPi,@"STO_CUDA_ENTRY STV_DEFAULT"
_Z6kernelPi:
.text._Z6kernelPi:
[----:B------:R-:W0:Y:S01]  /*0000*/  LDC R1, c[0x0][0x37c] ;  /* 0x0000df00ff017b82 */ /* 0x000e220000000800 */
[----:B------:R-:W-:Y:S01]  /*0010*/  MOV R17, 0x0 ;  /* 0x0000000000117802 */ /* 0x000fe20000000f00 */
[----:B------:R-:W1:Y:S01]  /*0020*/  LDCU UR4, c[0x0][0x2f8] ;  /* 0x00005f00ff0477ac */ /* 0x000e620008000800 */
[----:B0-----:R-:W-:Y:S01]  /*0030*/  VIADD R1, R1, 0xfffffff8 ;  /* 0xfffffff801017836 */ /* 0x001fe20000000000 */
[----:B------:R-:W-:-:S04]  /*0040*/  CS2R R6, SRZ ;  /* 0x0000000000067805 */ /* 0x000fc8000001ff00 */
[----:B------:R0:W2:Y:S01]  /*0050*/  LDC.64 R8, c[0x4][R17] ;  /* 0x0100000011087b82 */ /* 0x0000a20000000a00 */
[----:B------:R-:W3:Y:S01]  /*0060*/  LDCU.64 UR6, c[0x4][0x18] ;  /* 0x01000300ff0677ac */ /* 0x000ee20008000a00 */
[----:B------:R-:W4:Y:S01]  /*0070*/  LDCU UR5, c[0x0][0x2fc] ;  /* 0x00005f80ff0577ac */ /* 0x000f220008000800 */
[----:B-1----:R-:W-:Y:S01]  /*0080*/  IADD3 R16, P0, PT, R1, UR4, RZ ;  /* 0x0000000401107c10 */ /* 0x002fe2000ff1e0ff */
[----:B---3--:R-:W-:Y:S02]  /*0090*/  IMAD.U32 R4, RZ, RZ, UR6 ;  /* 0x00000006ff047e24 */ /* 0x008fe4000f8e00ff */
[----:B------:R-:W-:Y:S01]  /*00a0*/  IMAD.U32 R5, RZ, RZ, UR7 ;  /* 0x00000007ff057e24 */ /* 0x000fe2000f8e00ff */
[----:B0---4-:R-:W-:-:S09]  /*00b0*/  IADD3.X R2, PT, PT, RZ, UR5, RZ, P0, !PT ;  /* 0x00000005ff027c10 */ /* 0x011fd200087fe4ff */
[----:B------:R-:W-:-:S07]  /*00c0*/  LEPC R20, `(.L_x_0) ;  /* 0x000000001014794e */ /* 0x000fce0000000000 */
[----:B--2---:R-:W-:Y:S05]  /*00d0*/  CALL.ABS.NOINC R8 ;  /* 0x0000000008007343 */ /* 0x004fea0003c00000 */
.L_x_0:
[----:B------:R0:W1:Y:S01]  /*00e0*/  LDC.64 R8, c[0x4][R17] ;  /* 0x0100000011087b82 */ /* 0x0000620000000a00 */
[----:B------:R-:W2:Y:S01]  /*00f0*/  LDCU.64 UR4, c[0x4][0x10] ;  /* 0x01000200ff0477ac */ /* 0x000ea20008000a00 */
[----:B------:R-:W-:Y:S01]  /*0100*/  CS2R R6, SRZ ;  /* 0x0000000000067805 */ /* 0x000fe2000001ff00 */
[----:B--2---:R-:W-:Y:S02]  /*0110*/  IMAD.U32 R4, RZ, RZ, UR4 ;  /* 0x00000004ff047e24 */ /* 0x004fe4000f8e00ff */
[----:B0-----:R-:W-:-:S07]  /*0120*/  IMAD.U32 R5, RZ, RZ, UR5 ;  /* 0x00000005ff057e24 */ /* 0x001fce000f8e00ff */
[----:B------:R-:W-:-:S07]  /*0130*/  LEPC R20, `(.L_x_1) ;  /* 0x000000001014794e */ /* 0x000fce0000000000 */
[----:B-1----:R-:W-:Y:S05]  /*0140*/  CALL.ABS.NOINC R8 ;  /* 0x0000000008007343 */ /* 0x002fea0003c00000 */
.L_x_1:
[----:B------:R0:W1:Y:S01]  /*0150*/  LDC.64 R8, c[0x4][R17] ;  /* 0x0100000011087b82 */ /* 0x0000620000000a00 */
[----:B------:R-:W2:Y:S01]  /*0160*/  LDCU.64 UR4, c[0x4][0x8] ;  /* 0x01000100ff0477ac */ /* 0x000ea20008000a00 */
[----:B------:R-:W-:Y:S01]  /*0170*/  CS2R R6, SRZ ;  /* 0x0000000000067805 */ /* 0x000fe2000001ff00 */
[----:B--2---:R-:W-:Y:S01]  /*0180*/  IMAD.U32 R4, RZ, RZ, UR4 ;  /* 0x00000004ff047e24 */ /* 0x004fe2000f8e00ff */
[----:B0-----:R-:W-:-:S07]  /*0190*/  MOV R5, UR5 ;  /* 0x0000000500057c02 */ /* 0x001fce0008000f00 */
[----:B------:R-:W-:-:S07]  /*01a0*/  LEPC R20, `(.L_x_2) ;  /* 0x000000001014794e */ /* 0x000fce0000000000 */
[----:B-1----:R-:W-:Y:S05]  /*01b0*/  CALL.ABS.NOINC R8 ;  /* 0x0000000008007343 */ /* 0x002fea0003c00000 */
.L_x_2:
[----:B------:R-:W-:Y:S01]  /*01c0*/  IMAD.MOV.U32 R0, RZ, RZ, 0xc ;  /* 0x0000000cff007424 */ /* 0x000fe200078e00ff */
[----:B------:R0:W1:Y:S01]  /*01d0*/  LDC.64 R8, c[0x4][R17] ;  /* 0x0100000011087b82 */ /* 0x0000620000000a00 */
[----:B------:R-:W2:Y:S01]  /*01e0*/  LDCU.64 UR4, c[0x4][0x20] ;  /* 0x01000400ff0477ac */ /* 0x000ea20008000a00 */
[----:B------:R-:W-:Y:S02]  /*01f0*/  IMAD.MOV.U32 R6, RZ, RZ, R16 ;  /* 0x000000ffff067224 */ /* 0x000fe400078e0010 */
[----:B------:R0:W-:Y:S01]  /*0200*/  STL [R1], R0 ;  /* 0x0000000001007387 */ /* 0x0001e20000100800 */
[----:B------:R-:W-:Y:S02]  /*0210*/  IMAD.MOV.U32 R7, RZ, RZ, R2 ;  /* 0x000000ffff077224 */ /* 0x000fe400078e0002 */
[----:B--2---:R-:W-:Y:S01]  /*0220*/  IMAD.U32 R4, RZ, RZ, UR4 ;  /* 0x00000004ff047e24 */ /* 0x004fe2000f8e00ff */
[----:B0-----:R-:W-:-:S07]  /*0230*/  MOV R5, UR5 ;  /* 0x0000000500057c02 */ /* 0x001fce0008000f00 */
[----:B------:R-:W-:-:S07]  /*0240*/  LEPC R20, `(.L_x_3) ;  /* 0x000000001014794e */ /* 0x000fce0000000000 */
[----:B-1----:R-:W-:Y:S05]  /*0250*/  CALL.ABS.NOINC R8 ;  /* 0x0000000008007343 */ /* 0x002fea0003c00000 */
.L_x_3:
[----:B------:R-:W-:Y:S01]  /*0260*/  HFMA2 R0, -RZ, RZ, 0, 1.31130218505859375e-06 ;  /* 0x00000016ff007431 */ /* 0x000fe200000001ff */
[----:B------:R0:W1:Y:S01]  /*0270*/  LDC.64 R8, c[0x4][R17] ;  /* 0x0100000011087b82 */ /* 0x0000620000000a00 */
[----:B------:R-:W2:Y:S01]  /*0280*/  LDCU.64 UR4, c[0x4][0x28] ;  /* 0x01000500ff0477ac */ /* 0x000ea20008000a00 */
[----:B------:R-:W-:Y:S01]  /*0290*/  MOV R6, R16 ;  /* 0x0000001000067202 */ /* 0x000fe20000000f00 */
[----:B------:R-:W-:Y:S01]  /*02a0*/  IMAD.MOV.U32 R7, RZ, RZ, R2 ;  /* 0x000000ffff077224 */ /* 0x000fe200078e0002 */
[----:B------:R0:W-:Y:S01]  /*02b0*/  STL [R1], R0 ;  /* 0x0000000001007387 */ /* 0x0001e20000100800 */
[----:B--2---:R-:W-:Y:S02]  /*02c0*/  IMAD.U32 R4, RZ, RZ, UR4 ;  /* 0x00000004ff047e24 */ /* 0x004fe4000f8e00ff */
[----:B0-----:R-:W-:-:S07]  /*02d0*/  IMAD.U32 R5, RZ, RZ, UR5 ;  /* 0x00000005ff057e24 */ /* 0x001fce000f8e00ff */
[----:B------:R-:W-:-:S07]  /*02e0*/  LEPC R20, `(.L_x_4) ;  /* 0x000000001014794e */ /* 0x000fce0000000000 */
[----:B-1----:R-:W-:Y:S05]  /*02f0*/  CALL.ABS.NOINC R8 ;  /* 0x0000000008007343 */ /* 0x002fea0003c00000 */
.L_x_4:
[----:B------:R-:W-:Y:S05]  /*0300*/  EXIT ;  /* 0x000000000000794d */ /* 0x000fea0003800000 */
.L_x_5:
[----:B------:R-:W-:-:S00]  /*0310*/  BRA `(.L_x_5) ;  /* 0xfffffffc00fc7947 */ /* 0x000fc0000383ffff */
[----:B------:R-:W-:-:S00]  /*0320*/  NOP ;  /* 0x0000000000007918 */ /* 0x000fc00000000000 */
        /* <DEDUP_REMOVED lines=13> */
.L_x_6:


//--------------------- .nv.global.init           --------------------------
	.section	.nv.global.init,"aw",@progbits
.nv.global.init:
	.type		$str,@object
	.size		$str,($str$1 - $str)
$str:
        /*0000*/ 	.byte	0x66, 0x32, 0x28, 0x29, 0x0a, 0x00
	.type		$str$1,@object
	.size		$str$1,($str$4 - $str$1)
$str$1:
        /*0006*/ 	.byte	0x66, 0x31, 0x28, 0x29, 0x0a, 0x00
	.type		$str$4,@object
	.size		$str$4,($str$2 - $str$4)
$str$4:
        /*000c*/ 	.byte	0x61, 0x5b, 0x31, 0x5d, 0x3a, 0x20, 0x25, 0x64, 0x0a, 0x00
	.type		$str$2,@object
	.size		$str$2,($str$3 - $str$2)
$str$2:
        /*0016*/ 	.byte	0x6b, 0x65, 0x72, 0x6e, 0x65, 0x6c, 0x28, 0x29, 0x0a, 0x00
	.type		$str$3,@object
	.size		$str$3,(.L_3 - $str$3)
$str$3:
        /*0020*/ 	.byte	0x61, 0x5b, 0x30, 0x5d, 0x3a, 0x20, 0x25, 0x64, 0x0a, 0x00
.L_3:


//--------------------- .nv.shared.reserved.0     --------------------------
	.section	.nv.shared.reserved.0,"aw",@nobits
	.weak		__nv_reservedSMEM_offset_0_alias
	.size		__nv_reservedSMEM_offset_0_alias, 0, 64
	.other		__nv_reservedSMEM_offset_0_alias,@"STO_CUDA_RESERVED_SHARED STV_DEFAULT"
__nv_reservedSMEM_offset_0_alias:
	.zero		0
	.zero		64


//--------------------- .nv.constant0._Z6kernelPi --------------------------
	.section	.nv.constant0._Z6kernelPi,"a",@progbits
	.sectionflags	@""
	.align	4
.nv.constant0._Z6kernelPi:
	.zero		904


//--------------------- SYMBOLS --------------------------

	.type		.nv.reservedSmem.offset0,@object
	.size		.nv.reservedSmem.offset0,0x4
	.type		vprintf,@function
